//
// Generated by NVIDIA NVVM Compiler
//
// Compiler Build ID: CL-36424714
// Cuda compilation tools, release 13.0, V13.0.88
// Based on NVVM 20.0.0
//

.version 9.0
.target sm_100
.address_size 64

	// .globl	_Z13search_kernelPjj
.extern .func  (.param .b32 func_retval0) vprintf
(
	.param .b64 vprintf_param_0,
	.param .b64 vprintf_param_1
)
;
.global .align 4 .u32 numPrimesFound = 1;
.global .align 1 .b8 $str[15] = {116, 104, 114, 101, 97, 100, 32, 105, 100, 32, 58, 37, 100, 10};
.global .align 1 .b8 $str$1[8] = {110, 32, 61, 32, 37, 100, 10};

.visible .entry _Z13search_kernelPjj(
	.param .u64 .ptr .align 1 _Z13search_kernelPjj_param_0,
	.param .u32 _Z13search_kernelPjj_param_1
)
{
	.local .align 8 .b8 	__local_depot0[8];
	.reg .b64 	%SP;
	.reg .b64 	%SPL;
	.reg .pred 	%p<12>;
	.reg .b32 	%r<25>;
	.reg .b64 	%rd<11>;

	mov.u64 	%SPL, __local_depot0;
	cvta.local.u64 	%SP, %SPL;
	ld.param.u64 	%rd2, [_Z13search_kernelPjj_param_0];
	ld.param.u32 	%r9, [_Z13search_kernelPjj_param_1];
	cvta.to.global.u64 	%rd1, %rd2;
	mov.u32 	%r1, %tid.x;
	setp.ne.s32 	%p1, %r1, 0;
	@%p1 bra 	$L__BB0_2;
	mov.b32 	%r10, 2;
	st.global.u32 	[%rd1], %r10;
$L__BB0_2:
	add.u64 	%rd3, %SP, 0;
	add.u64 	%rd4, %SPL, 0;
	bar.sync 	0;
	add.s32 	%r23, %r1, 3;
	st.local.u32 	[%rd4], %r1;
	mov.u64 	%rd5, $str;
	cvta.global.u64 	%rd6, %rd5;
	{ // callseq 0, 0
	.param .b64 param0;
	st.param.b64 	[param0], %rd6;
	.param .b64 param1;
	st.param.b64 	[param1], %rd3;
	.param .b32 retval0;
	call.uni (retval0), 
	vprintf, 
	(
	param0, 
	param1
	);
	ld.param.b32 	%r11, [retval0];
	} // callseq 0
	st.local.u32 	[%rd4], %r23;
	mov.u64 	%rd7, $str$1;
	cvta.global.u64 	%rd8, %rd7;
	{ // callseq 1, 0
	.param .b64 param0;
	st.param.b64 	[param0], %rd8;
	.param .b64 param1;
	st.param.b64 	[param1], %rd3;
	.param .b32 retval0;
	call.uni (retval0), 
	vprintf, 
	(
	param0, 
	param1
	);
	ld.param.b32 	%r13, [retval0];
	} // callseq 1
	mov.u32 	%r3, %ntid.x;
$L__BB0_3:
	and.b32  	%r15, %r23, 1;
	setp.eq.b32 	%p2, %r15, 1;
	not.pred 	%p3, %p2;
	mul.lo.s32 	%r16, %r23, -1431655765;
	setp.lt.u32 	%p4, %r16, 1431655766;
	or.pred  	%p5, %p3, %p4;
	@%p5 bra 	$L__BB0_11;
	setp.lt.u32 	%p6, %r23, 25;
	@%p6 bra 	$L__BB0_9;
	mov.b32 	%r24, 5;
	bra.uni 	$L__BB0_7;
$L__BB0_6:
	add.s32 	%r24, %r24, 6;
	mul.lo.s32 	%r21, %r24, %r24;
	setp.gt.u32 	%p9, %r21, %r23;
	@%p9 bra 	$L__BB0_9;
$L__BB0_7:
	rem.u32 	%r18, %r23, %r24;
	setp.eq.s32 	%p7, %r18, 0;
	@%p7 bra 	$L__BB0_11;
	add.s32 	%r19, %r24, 2;
	rem.u32 	%r20, %r23, %r19;
	setp.eq.s32 	%p8, %r20, 0;
	@%p8 bra 	$L__BB0_11;
	bra.uni 	$L__BB0_6;
$L__BB0_9:
	atom.global.add.u32 	%r7, [numPrimesFound], 1;
	setp.ge.u32 	%p10, %r7, %r9;
	@%p10 bra 	$L__BB0_12;
	mul.wide.u32 	%rd9, %r7, 4;
	add.s64 	%rd10, %rd1, %rd9;
	st.global.u32 	[%rd10], %r23;
$L__BB0_11:
	add.s32 	%r23, %r23, %r3;
	bar.sync 	0;
	ld.global.u32 	%r22, [numPrimesFound];
	setp.lt.u32 	%p11, %r22, %r9;
	@%p11 bra 	$L__BB0_3;
$L__BB0_12:
	ret;

}


// ===== COMPILED SASS (sm_100) =====

	.target	sm_100

	.elftype	@"ET_EXEC"


//--------------------- .note.nv.tkinfo           --------------------------
	.section	.note.nv.tkinfo,"",@"SHT_NOTE"
	.sectionflags	@"SHF_NOTE_NV_TKINFO"
	.tkinfo
        /*0018*/ 	.word	0x00000002
        /*0030*/ 	.string	""
        /*0030*/ 	.string	"ptxas"
        /*0030*/ 	.string	"Cuda compilation tools, release 13.0, V13.0.88"
        /*0030*/ 	.string	"Build cuda_13.0.r13.0/compiler.36424714_0"
        /*0030*/ 	.string	"-arch sm_100 -m 64 "



//--------------------- .note.nv.cuinfo           --------------------------
	.section	.note.nv.cuinfo,"",@"SHT_NOTE"
	.sectionflags	@"SHF_NOTE_NV_CUINFO"
        /*0018*/ 	.short	0x0002
        /*001a*/ 	.short	0x0064
        /*001c*/ 	.short	0x0082
	.zero		2


//--------------------- .nv.info                  --------------------------
	.section	.nv.info,"",@"SHT_CUDA_INFO"
	.align	4


	//----- nvinfo : EIATTR_REGCOUNT
	.align		4
        /*0000*/ 	.byte	0x04, 0x2f
        /*0002*/ 	.short	(.L_4 - .L_3)
	.align		4
.L_3:
        /*0004*/ 	.word	index@(_Z13search_kernelPjj)
        /*0008*/ 	.word	0x00000018


	//----- nvinfo : EIATTR_FRAME_SIZE
	.align		4
.L_4:
        /*000c*/ 	.byte	0x04, 0x11
        /*000e*/ 	.short	(.L_6 - .L_5)
	.align		4
.L_5:
        /*0010*/ 	.word	index@(_Z13search_kernelPjj)
        /*0014*/ 	.word	0x00000008


	//----- nvinfo : EIATTR_MIN_STACK_SIZE
	.align		4
.L_6:
        /*0018*/ 	.byte	0x04, 0x12
        /*001a*/ 	.short	(.L_8 - .L_7)
	.align		4
.L_7:
        /*001c*/ 	.word	index@(_Z13search_kernelPjj)
        /*0020*/ 	.word	0x00000008
.L_8:


//--------------------- .nv.compat                --------------------------
	.section	.nv.compat,"",@"SHT_CUDA_COMPAT_INFO"
	.align	4
        /*0000*/ 	.byte	0x02, 0x09, 0x00, 0x00, 0x02, 0x02, 0x01, 0x00, 0x02, 0x05, 0x05, 0x00, 0x03, 0x07, 0x01, 0x01
        /*0010*/ 	.byte	0x02, 0x03, 0x00, 0x00, 0x02, 0x06, 0x01, 0x00, 0x04, 0x0b, 0x08, 0x00, 0x09, 0x00, 0x00, 0x00
        /*0020*/ 	.byte	0x00, 0x00, 0x00, 0x00


//--------------------- .nv.info._Z13search_kernelPjj --------------------------
	.section	.nv.info._Z13search_kernelPjj,"",@"SHT_CUDA_INFO"
	.sectionflags	@""
	.align	4


	//----- nvinfo : EIATTR_CUDA_API_VERSION
	.align		4
        /*0000*/ 	.byte	0x04, 0x37
        /*0002*/ 	.short	(.L_10 - .L_9)
.L_9:
        /*0004*/ 	.word	0x00000082


	//----- nvinfo : EIATTR_KPARAM_INFO
	.align		4
.L_10:
        /*0008*/ 	.byte	0x04, 0x17
        /*000a*/ 	.short	(.L_12 - .L_11)
.L_11:
        /*000c*/ 	.word	0x00000000
        /*0010*/ 	.short	0x0001
        /*0012*/ 	.short	0x0008
        /*0014*/ 	.byte	0x00, 0xf0, 0x11, 0x00


	//----- nvinfo : EIATTR_KPARAM_INFO
	.align		4
.L_12:
        /*0018*/ 	.byte	0x04, 0x17
        /*001a*/ 	.short	(.L_14 - .L_13)
.L_13:
        /*001c*/ 	.word	0x00000000
        /*0020*/ 	.short	0x0000
        /*0022*/ 	.short	0x0000
        /*0024*/ 	.byte	0x00, 0xf5, 0x21, 0x00


	//----- nvinfo : EIATTR_SPARSE_MMA_MASK
	.align		4
.L_14:
        /*0028*/ 	.byte	0x03, 0x50
        /*002a*/ 	.short	0x0000


	//----- nvinfo : EIATTR_MAXREG_COUNT
	.align		4
        /*002c*/ 	.byte	0x03, 0x1b
        /*002e*/ 	.short	0x00ff


	//----- nvinfo : EIATTR_NUM_BARRIERS
	.align		4
        /*0030*/ 	.byte	0x02, 0x4c
        /*0032*/ 	.byte	0x01
	.zero		1


	//----- nvinfo : EIATTR_EXTERNS
	.align		4
        /*0034*/ 	.byte	0x04, 0x0f
        /*0036*/ 	.short	(.L_16 - .L_15)


	//   ....[0]....
	.align		4
.L_15:
        /*0038*/ 	.word	index@(vprintf)


	//----- nvinfo : EIATTR_MERCURY_ISA_VERSION
	.align		4
.L_16:
        /*003c*/ 	.byte	0x03, 0x5f
        /*003e*/ 	.short	0x0101


	//----- nvinfo : EIATTR_INT_WARP_WIDE_INSTR_OFFSETS
	.align		4
        /*0040*/ 	.byte	0x04, 0x31
        /*0042*/ 	.short	(.L_18 - .L_17)


	//   ....[0]....
.L_17:
        /*0044*/ 	.word	0x00000560


	//   ....[1]....
        /*0048*/ 	.word	0x00000600


	//----- nvinfo : EIATTR_VRC_CTA_INIT_COUNT
	.align		4
.L_18:
        /*004c*/ 	.byte	0x02, 0x4a
	.zero		1
	.zero		1


	//----- nvinfo : EIATTR_SYSCALL_OFFSETS
	.align		4
        /*0050*/ 	.byte	0x04, 0x46
        /*0052*/ 	.short	(.L_20 - .L_19)


	//   ....[0]....
.L_19:
        /*0054*/ 	.word	0x00000170


	//   ....[1]....
        /*0058*/ 	.word	0x00000200


	//----- nvinfo : EIATTR_EXIT_INSTR_OFFSETS
	.align		4
.L_20:
        /*005c*/ 	.byte	0x04, 0x1c
        /*005e*/ 	.short	(.L_22 - .L_21)


	//   ....[0]....
.L_21:
        /*0060*/ 	.word	0x00000630


	//   ....[1]....
        /*0064*/ 	.word	0x000006f0


	//----- nvinfo : EIATTR_CRS_STACK_SIZE
	.align		4
.L_22:
        /*0068*/ 	.byte	0x04, 0x1e
        /*006a*/ 	.short	(.L_24 - .L_23)
.L_23:
        /*006c*/ 	.word	0x00000000


	//----- nvinfo : EIATTR_CBANK_PARAM_SIZE
	.align		4
.L_24:
        /*0070*/ 	.byte	0x03, 0x19
        /*0072*/ 	.short	0x000c


	//----- nvinfo : EIATTR_PARAM_CBANK
	.align		4
        /*0074*/ 	.byte	0x04, 0x0a
        /*0076*/ 	.short	(.L_26 - .L_25)
	.align		4
.L_25:
        /*0078*/ 	.word	index@(.nv.constant0._Z13search_kernelPjj)
        /*007c*/ 	.short	0x0380
        /*007e*/ 	.short	0x000c


	//----- nvinfo : EIATTR_SW_WAR
	.align		4
.L_26:
        /*0080*/ 	.byte	0x04, 0x36
        /*0082*/ 	.short	(.L_28 - .L_27)
.L_27:
        /*0084*/ 	.word	0x00000008
.L_28:


//--------------------- .nv.callgraph             --------------------------
	.section	.nv.callgraph,"",@"SHT_CUDA_CALLGRAPH"
	.align	4
	.sectionentsize	8
	.align		4
        /*0000*/ 	.word	0x00000000
	.align		4
        /*0004*/ 	.word	0xffffffff
	.align		4
        /*0008*/ 	.word	index@(_Z13search_kernelPjj)
	.align		4
        /*000c*/ 	.word	index@(vprintf)
	.align		4
        /*0010*/ 	.word	0x00000000
	.align		4
        /*0014*/ 	.word	0xfffffffe
	.align		4
        /*0018*/ 	.word	0x00000000
	.align		4
        /*001c*/ 	.word	0xfffffffd
	.align		4
        /*0020*/ 	.word	0x00000000
	.align		4
        /*0024*/ 	.word	0xfffffffc


//--------------------- .nv.constant4             --------------------------
	.section	.nv.constant4,"a",@progbits
	.align	8
	.align		8
.nv.constant4:
        /*0000*/ 	.dword	vprintf
	.align		8
        /*0008*/ 	.dword	numPrimesFound
	.align		8
        /*0010*/ 	.dword	$str
	.align		8
        /*0018*/ 	.dword	$str$1


//--------------------- .text._Z13search_kernelPjj --------------------------
	.section	.text._Z13search_kernelPjj,"ax",@progbits
	.align	128
        .global         _Z13search_kernelPjj
        .type           _Z13search_kernelPjj,@function
        .size           _Z13search_kernelPjj,(.L_x_7 - _Z13search_kernelPjj)
        .other          _Z13search_kernelPjj,@"STO_CUDA_ENTRY STV_DEFAULT"
_Z13search_kernelPjj:
.text._Z13search_kernelPjj:
[----:B------:R-:W0:Y:S01]  /*0000*/  LDC R1, c[0x0][0x37c] ;  /* 0x0000df00ff017b82 */ /* 0x000e220000000800 */
[----:B------:R-:W1:Y:S01]  /*0010*/  S2R R0, SR_TID.X ;  /* 0x0000000000007919 */ /* 0x000e620000002100 */
[----:B------:R-:W2:Y:S01]  /*0020*/  LDCU.64 UR36, c[0x0][0x358] ;  /* 0x00006b00ff2477ac */ /* 0x000ea20008000a00 */
[----:B0-----:R-:W-:Y:S01]  /*0030*/  VIADD R1, R1, 0xfffffff8 ;  /* 0xfffffff801017836 */ /* 0x001fe20000000000 */
[----:B------:R-:W-:Y:S01]  /*0040*/  MOV R16, 0x0 ;  /* 0x0000000000107802 */ /* 0x000fe20000000f00 */
[----:B------:R-:W0:Y:S03]  /*0050*/  LDCU UR4, c[0x0][0x2f8] ;  /* 0x00005f00ff0477ac */ /* 0x000e260008000800 */
[----:B------:R3:W4:Y:S01]  /*0060*/  LDC.64 R10, c[0x4][R16] ;  /* 0x01000000100a7b82 */ /* 0x0007220000000a00 */
[----:B------:R-:W5:Y:S01]  /*0070*/  LDCU UR5, c[0x0][0x2fc] ;  /* 0x00005f80ff0577ac */ /* 0x000f620008000800 */
[----:B------:R-:W2:Y:S02]  /*0080*/  LDCU.64 UR6, c[0x4][0x10] ;  /* 0x01000200ff0677ac */ /* 0x000ea40008000a00 */
[----:B--2---:R-:W-:Y:S01]  /*0090*/  IMAD.U32 R4, RZ, RZ, UR6 ;  /* 0x00000006ff047e24 */ /* 0x004fe2000f8e00ff */
[----:B-1----:R-:W-:Y:S01]  /*00a0*/  ISETP.NE.AND P0, PT, R0, RZ, PT ;  /* 0x000000ff0000720c */ /* 0x002fe20003f05270 */
[----:B------:R3:W-:Y:S01]  /*00b0*/  STL [R1], R0 ;  /* 0x0000000001007387 */ /* 0x0007e20000100800 */
[----:B------:R-:W-:-:S02]  /*00c0*/  IMAD.U32 R5, RZ, RZ, UR7 ;  /* 0x00000007ff057e24 */ /* 0x000fc4000f8e00ff */
[----:B------:R-:W-:-:S09]  /*00d0*/  VIADD R2, R0, 0x3 ;  /* 0x0000000300027836 */ /* 0x000fd20000000000 */
[----:B------:R-:W1:Y:S01]  /*00e0*/  @!P0 LDC.64 R8, c[0x0][0x380] ;  /* 0x0000e000ff088b82 */ /* 0x000e620000000a00 */
[----:B------:R-:W-:-:S05]  /*00f0*/  @!P0 IMAD.MOV.U32 R3, RZ, RZ, 0x2 ;  /* 0x00000002ff038424 */ /* 0x000fca00078e00ff */
[----:B-1----:R3:W-:Y:S02]  /*0100*/  @!P0 STG.E desc[UR36][R8.64], R3 ;  /* 0x0000000308008986 */ /* 0x0027e4000c101924 */
[----:B------:R-:W-:Y:S01]  /*0110*/  BAR.SYNC.DEFER_BLOCKING 0x0 ;  /* 0x0000000000007b1d */ /* 0x000fe20000010000 */
[----:B0-----:R-:W-:-:S04]  /*0120*/  IADD3 R17, P0, PT, R1, UR4, RZ ;  /* 0x0000000401117c10 */ /* 0x001fc8000ff1e0ff */
[----:B-----5:R-:W-:Y:S02]  /*0130*/  IADD3.X R18, PT, PT, RZ, UR5, RZ, P0, !PT ;  /* 0x00000005ff127c10 */ /* 0x020fe400087fe4ff */
[----:B------:R-:W-:-:S03]  /*0140*/  MOV R6, R17 ;  /* 0x0000001100067202 */ /* 0x000fc60000000f00 */
[----:B---34-:R-:W-:-:S07]  /*0150*/  IMAD.MOV.U32 R7, RZ, RZ, R18 ;  /* 0x000000ffff077224 */ /* 0x018fce00078e0012 */
[----:B------:R-:W-:-:S07]  /*0160*/  LEPC R20, `(.L_x_0) ;  /* 0x000000001014794e */ /* 0x000fce0000000000 */
[----:B------:R-:W-:Y:S05]  /*0170*/  CALL.ABS.NOINC R10 ;  /* 0x000000000a007343 */ /* 0x000fea0003c00000 */
.L_x_0:
[----:B------:R0:W-:Y:S01]  /*0180*/  STL [R1], R2 ;  /* 0x0000000201007387 */ /* 0x0001e20000100800 */
[----:B------:R0:W1:Y:S01]  /*0190*/  LDC.64 R8, c[0x4][R16] ;  /* 0x0100000010087b82 */ /* 0x0000620000000a00 */
[----:B------:R-:W2:Y:S01]  /*01a0*/  LDCU.64 UR4, c[0x4][0x18] ;  /* 0x01000300ff0477ac */ /* 0x000ea20008000a00 */
[----:B------:R-:W-:Y:S02]  /*01b0*/  IMAD.MOV.U32 R6, RZ, RZ, R17 ;  /* 0x000000ffff067224 */ /* 0x000fe400078e0011 */
[----:B------:R-:W-:Y:S02]  /*01c0*/  IMAD.MOV.U32 R7, RZ, RZ, R18 ;  /* 0x000000ffff077224 */ /* 0x000fe400078e0012 */
[----:B--2---:R-:W-:Y:S01]  /*01d0*/  IMAD.U32 R4, RZ, RZ, UR4 ;  /* 0x00000004ff047e24 */ /* 0x004fe2000f8e00ff */
[----:B0-----:R-:W-:-:S07]  /*01e0*/  MOV R5, UR5 ;  /* 0x0000000500057c02 */ /* 0x001fce0008000f00 */
[----:B------:R-:W-:-:S07]  /*01f0*/  LEPC R20, `(.L_x_1) ;  /* 0x000000001014794e */ /* 0x000fce0000000000 */
[----:B-1----:R-:W-:Y:S05]  /*0200*/  CALL.ABS.NOINC R8 ;  /* 0x0000000008007343 */ /* 0x002fea0003c00000 */
.L_x_1:
[----:B------:R-:W0:Y:S02]  /*0210*/  LDC R3, c[0x0][0x360] ;  /* 0x0000d800ff037b82 */ /* 0x000e240000000800 */
.L_x_5:
[C---:B------:R-:W-:Y:S01]  /*0220*/  IMAD R4, R2.reuse, -0x55555555, RZ ;  /* 0xaaaaaaab02047824 */ /* 0x040fe200078e02ff */
[----:B------:R-:W-:-:S04]  /*0230*/  LOP3.LUT R0, R2, 0x1, RZ, 0xc0, !PT ;  /* 0x0000000102007812 */ /* 0x000fc800078ec0ff */
[----:B------:R-:W-:-:S04]  /*0240*/  ISETP.GE.U32.AND P0, PT, R4, 0x55555556, PT ;  /* 0x555555560400780c */ /* 0x000fc80003f06070 */
[----:B------:R-:W-:-:S13]  /*0250*/  ISETP.NE.U32.OR P0, PT, R0, 0x1, !P0 ;  /* 0x000000010000780c */ /* 0x000fda0004705470 */
[----:B------:R-:W-:Y:S05]  /*0260*/  @P0 BRA `(.L_x_2) ;  /* 0x0000000400000947 */ /* 0x000fea0003800000 */
[----:B------:R-:W-:-:S13]  /*0270*/  ISETP.GE.U32.AND P0, PT, R2, 0x19, PT ;  /* 0x000000190200780c */ /* 0x000fda0003f06070 */
[----:B------:R-:W-:Y:S05]  /*0280*/  @!P0 BRA `(.L_x_3) ;  /* 0x0000000000b08947 */ /* 0x000fea0003800000 */
[----:B------:R-:W-:-:S07]  /*0290*/  HFMA2 R7, -RZ, RZ, 0, 2.98023223876953125e-07 ;  /* 0x00000005ff077431 */ /* 0x000fce00000001ff */
.L_x_4:
[----:B------:R-:W1:Y:S01]  /*02a0*/  I2F.U32.RP R0, R7 ;  /* 0x0000000700007306 */ /* 0x000e620000209000 */
[----:B------:R-:W-:-:S07]  /*02b0*/  ISETP.NE.U32.AND P1, PT, R7, RZ, PT ;  /* 0x000000ff0700720c */ /* 0x000fce0003f25070 */
[----:B-1----:R-:W1:Y:S02]  /*02c0*/  MUFU.RCP R0, R0 ;  /* 0x0000000000007308 */ /* 0x002e640000001000 */
[----:B-1----:R-:W-:-:S06]  /*02d0*/  VIADD R4, R0, 0xffffffe ;  /* 0x0ffffffe00047836 */ /* 0x002fcc0000000000 */
[----:B------:R1:W2:Y:S02]  /*02e0*/  F2I.FTZ.U32.TRUNC.NTZ R5, R4 ;  /* 0x0000000400057305 */ /* 0x0002a4000021f000 */
[----:B-1----:R-:W-:Y:S01]  /*02f0*/  MOV R4, RZ ;  /* 0x000000ff00047202 */ /* 0x002fe20000000f00 */
[----:B--2---:R-:W-:-:S04]  /*0300*/  IMAD.MOV R6, RZ, RZ, -R5 ;  /* 0x000000ffff067224 */ /* 0x004fc800078e0a05 */
[----:B------:R-:W-:-:S04]  /*0310*/  IMAD R9, R6, R7, RZ ;  /* 0x0000000706097224 */ /* 0x000fc800078e02ff */
[----:B------:R-:W-:-:S06]  /*0320*/  IMAD.HI.U32 R5, R5, R9, R4 ;  /* 0x0000000905057227 */ /* 0x000fcc00078e0004 */
[----:B------:R-:W-:-:S04]  /*0330*/  IMAD.HI.U32 R5, R5, R2, RZ ;  /* 0x0000000205057227 */ /* 0x000fc800078e00ff */
[----:B------:R-:W-:-:S04]  /*0340*/  IMAD.MOV R5, RZ, RZ, -R5 ;  /* 0x000000ffff057224 */ /* 0x000fc800078e0a05 */
[----:B------:R-:W-:-:S05]  /*0350*/  IMAD R6, R7, R5, R2 ;  /* 0x0000000507067224 */ /* 0x000fca00078e0202 */
[----:B------:R-:W-:-:S13]  /*0360*/  ISETP.GE.U32.AND P0, PT, R6, R7, PT ;  /* 0x000000070600720c */ /* 0x000fda0003f06070 */
[----:B------:R-:W-:-:S05]  /*0370*/  @P0 IMAD.IADD R6, R6, 0x1, -R7 ;  /* 0x0000000106060824 */ /* 0x000fca00078e0a07 */
[----:B------:R-:W-:-:S13]  /*0380*/  ISETP.GE.U32.AND P0, PT, R6, R7, PT ;  /* 0x000000070600720c */ /* 0x000fda0003f06070 */
[-C--:B------:R-:W-:Y:S02]  /*0390*/  @P0 IADD3 R6, PT, PT, R6, -R7.reuse, RZ ;  /* 0x8000000706060210 */ /* 0x080fe40007ffe0ff */
[----:B------:R-:W-:-:S04]  /*03a0*/  @!P1 LOP3.LUT R6, RZ, R7, RZ, 0x33, !PT ;  /* 0x00000007ff069212 */ /* 0x000fc800078e33ff */
[----:B------:R-:W-:-:S13]  /*03b0*/  ISETP.NE.AND P0, PT, R6, RZ, PT ;  /* 0x000000ff0600720c */ /* 0x000fda0003f05270 */
[----:B------:R-:W-:Y:S05]  /*03c0*/  @!P0 BRA `(.L_x_2) ;  /* 0x0000000000a88947 */ /* 0x000fea0003800000 */
[----:B------:R-:W-:-:S04]  /*03d0*/  VIADD R9, R7, 0x2 ;  /* 0x0000000207097836 */ /* 0x000fc80000000000 */
[----:B------:R-:W1:Y:S01]  /*03e0*/  I2F.U32.RP R0, R9 ;  /* 0x0000000900007306 */ /* 0x000e620000209000 */
[----:B------:R-:W-:Y:S02]  /*03f0*/  IADD3 R11, PT, PT, RZ, -R9, RZ ;  /* 0x80000009ff0b7210 */ /* 0x000fe40007ffe0ff */
[----:B------:R-:W-:-:S05]  /*0400*/  ISETP.NE.U32.AND P1, PT, R9, RZ, PT ;  /* 0x000000ff0900720c */ /* 0x000fca0003f25070 */
[----:B-1----:R-:W1:Y:S02]  /*0410*/  MUFU.RCP R0, R0 ;  /* 0x0000000000007308 */ /* 0x002e640000001000 */
[----:B-1----:R-:W-:-:S06]  /*0420*/  VIADD R4, R0, 0xffffffe ;  /* 0x0ffffffe00047836 */ /* 0x002fcc0000000000 */
[----:B------:R1:W2:Y:S02]  /*0430*/  F2I.FTZ.U32.TRUNC.NTZ R5, R4 ;  /* 0x0000000400057305 */ /* 0x0002a4000021f000 */
[----:B-1----:R-:W-:Y:S02]  /*0440*/  IMAD.MOV.U32 R4, RZ, RZ, RZ ;  /* 0x000000ffff047224 */ /* 0x002fe400078e00ff */
[----:B--2---:R-:W-:-:S04]  /*0450*/  IMAD R11, R11, R5, RZ ;  /* 0x000000050b0b7224 */ /* 0x004fc800078e02ff */
[----:B------:R-:W-:-:S06]  /*0460*/  IMAD.HI.U32 R5, R5, R11, R4 ;  /* 0x0000000b05057227 */ /* 0x000fcc00078e0004 */
[----:B------:R-:W-:-:S04]  /*0470*/  IMAD.HI.U32 R5, R5, R2, RZ ;  /* 0x0000000205057227 */ /* 0x000fc800078e00ff */
[----:B------:R-:W-:-:S04]  /*0480*/  IMAD.MOV R5, RZ, RZ, -R5 ;  /* 0x000000ffff057224 */ /* 0x000fc800078e0a05 */
[----:B------:R-:W-:-:S05]  /*0490*/  IMAD R6, R9, R5, R2 ;  /* 0x0000000509067224 */ /* 0x000fca00078e0202 */
[----:B------:R-:W-:-:S13]  /*04a0*/  ISETP.GE.U32.AND P0, PT, R6, R9, PT ;  /* 0x000000090600720c */ /* 0x000fda0003f06070 */
[----:B------:R-:W-:-:S04]  /*04b0*/  @P0 IADD3 R6, PT, PT, -R9, R6, RZ ;  /* 0x0000000609060210 */ /* 0x000fc80007ffe1ff */
[----:B------:R-:W-:-:S13]  /*04c0*/  ISETP.GE.U32.AND P0, PT, R6, R9, PT ;  /* 0x000000090600720c */ /* 0x000fda0003f06070 */
[----:B------:R-:W-:Y:S01]  /*04d0*/  @P0 IMAD.IADD R6, R6, 0x1, -R9 ;  /* 0x0000000106060824 */ /* 0x000fe200078e0a09 */
[----:B------:R-:W-:-:S04]  /*04e0*/  @!P1 LOP3.LUT R6, RZ, R9, RZ, 0x33, !PT ;  /* 0x00000009ff069212 */ /* 0x000fc800078e33ff */
[----:B------:R-:W-:-:S13]  /*04f0*/  ISETP.NE.AND P0, PT, R6, RZ, PT ;  /* 0x000000ff0600720c */ /* 0x000fda0003f05270 */
[----:B------:R-:W-:Y:S05]  /*0500*/  @!P0 BRA `(.L_x_2) ;  /* 0x0000000000588947 */ /* 0x000fea0003800000 */
[----:B------:R-:W-:-:S04]  /*0510*/  VIADD R7, R7, 0x6 ;  /* 0x0000000607077836 */ /* 0x000fc80000000000 */
[----:B------:R-:W-:-:S05]  /*0520*/  IMAD R5, R7, R7, RZ ;  /* 0x0000000707057224 */ /* 0x000fca00078e02ff */
[----:B------:R-:W-:-:S13]  /*0530*/  ISETP.GT.U32.AND P0, PT, R5, R2, PT ;  /* 0x000000020500720c */ /* 0x000fda0003f04070 */
[----:B------:R-:W-:Y:S05]  /*0540*/  @!P0 BRA `(.L_x_4) ;  /* 0xfffffffc00548947 */ /* 0x000fea000383ffff */
.L_x_3:
[----:B------:R-:W1:Y:S01]  /*0550*/  S2R R7, SR_LANEID ;  /* 0x0000000000077919 */ /* 0x000e620000000000 */
[----:B------:R-:W-:Y:S01]  /*0560*/  VOTEU.ANY UR4, UPT, PT ;  /* 0x0000000000047886 */ /* 0x000fe200038e0100 */
[----:B------:R-:W2:Y:S01]  /*0570*/  LDC.64 R4, c[0x4][0x8] ;  /* 0x01000200ff047b82 */ /* 0x000ea20000000a00 */
[----:B------:R-:W1:Y:S08]  /*0580*/  FLO.U32 R0, UR4 ;  /* 0x0000000400007d00 */ /* 0x000e7000080e0000 */
[----:B------:R-:W2:Y:S01]  /*0590*/  POPC R9, UR4 ;  /* 0x0000000400097d09 */ /* 0x000ea20008000000 */
[----:B-1----:R-:W-:-:S13]  /*05a0*/  ISETP.EQ.U32.AND P0, PT, R0, R7, PT ;  /* 0x000000070000720c */ /* 0x002fda0003f02070 */
[----:B--2---:R-:W2:Y:S01]  /*05b0*/  @P0 ATOMG.E.ADD.STRONG.GPU PT, R5, desc[UR36][R4.64], R9 ;  /* 0x80000009040509a8 */ /* 0x004ea200081ef124 */
[----:B------:R-:W1:Y:S02]  /*05c0*/  S2R R6, SR_LTMASK ;  /* 0x0000000000067919 */ /* 0x000e640000003900 */
[----:B-1----:R-:W-:Y:S01]  /*05d0*/  LOP3.LUT R6, R6, UR4, RZ, 0xc0, !PT ;  /* 0x0000000406067c12 */ /* 0x002fe2000f8ec0ff */
[----:B------:R-:W1:Y:S05]  /*05e0*/  LDCU UR4, c[0x0][0x388] ;  /* 0x00007100ff0477ac */ /* 0x000e6a0008000800 */
[----:B------:R-:W3:Y:S01]  /*05f0*/  POPC R6, R6 ;  /* 0x0000000600067309 */ /* 0x000ee20000000000 */
[----:B--2---:R-:W3:Y:S02]  /*0600*/  SHFL.IDX PT, R7, R5, R0, 0x1f ;  /* 0x00001f0005077589 */ /* 0x004ee400000e0000 */
[----:B---3--:R-:W-:-:S04]  /*0610*/  IADD3 R7, PT, PT, R7, R6, RZ ;  /* 0x0000000607077210 */ /* 0x008fc80007ffe0ff */
[----:B-1----:R-:W-:-:S13]  /*0620*/  ISETP.GE.U32.AND P0, PT, R7, UR4, PT ;  /* 0x0000000407007c0c */ /* 0x002fda000bf06070 */
[----:B------:R-:W-:Y:S05]  /*0630*/  @P0 EXIT ;  /* 0x000000000000094d */ /* 0x000fea0003800000 */
[----:B------:R-:W1:Y:S02]  /*0640*/  LDC.64 R4, c[0x0][0x380] ;  /* 0x0000e000ff047b82 */ /* 0x000e640000000a00 */
[----:B-1----:R-:W-:-:S05]  /*0650*/  IMAD.WIDE.U32 R4, R7, 0x4, R4 ;  /* 0x0000000407047825 */ /* 0x002fca00078e0004 */
[----:B------:R1:W-:Y:S02]  /*0660*/  STG.E desc[UR36][R4.64], R2 ;  /* 0x0000000204007986 */ /* 0x0003e4000c101924 */
.L_x_2:
[----:B------:R-:W-:Y:S05]  /*0670*/  WARPSYNC.ALL ;  /* 0x0000000000007948 */ /* 0x000fea0003800000 */
[----:B-1----:R-:W1:Y:S08]  /*0680*/  LDC.64 R4, c[0x4][0x8] ;  /* 0x01000200ff047b82 */ /* 0x002e700000000a00 */
[----:B------:R-:W-:Y:S06]  /*0690*/  BAR.SYNC.DEFER_BLOCKING 0x0 ;  /* 0x0000000000007b1d */ /* 0x000fec0000010000 */
[----:B------:R-:W2:Y:S01]  /*06a0*/  LDCU UR4, c[0x0][0x388] ;  /* 0x00007100ff0477ac */ /* 0x000ea20008000800 */
[----:B-1----:R-:W2:Y:S01]  /*06b0*/  LDG.E R4, desc[UR36][R4.64] ;  /* 0x0000002404047981 */ /* 0x002ea2000c1e1900 */
[----:B0-----:R-:W-:Y:S01]  /*06c0*/  IMAD.IADD R2, R3, 0x1, R2 ;  /* 0x0000000103027824 */ /* 0x001fe200078e0202 */
[----:B--2---:R-:W-:-:S13]  /*06d0*/  ISETP.GE.U32.AND P0, PT, R4, UR4, PT ;  /* 0x0000000404007c0c */ /* 0x004fda000bf06070 */
[----:B------:R-:W-:Y:S05]  /*06e0*/  @!P0 BRA `(.L_x_5) ;  /* 0xfffffff800cc8947 */ /* 0x000fea000383ffff */
[----:B------:R-:W-:Y:S05]  /*06f0*/  EXIT ;  /* 0x000000000000794d */ /* 0x000fea0003800000 */
.L_x_6:
[----:B------:R-:W-:-:S00]  /*0700*/  BRA `(.L_x_6) ;  /* 0xfffffffc00fc7947 */ /* 0x000fc0000383ffff */
[----:B------:R-:W-:-:S00]  /*0710*/  NOP ;  /* 0x0000000000007918 */ /* 0x000fc00000000000 */
        /* <DEDUP_REMOVED lines=14> */
.L_x_7:


//--------------------- .nv.global.init           --------------------------
	.section	.nv.global.init,"aw",@progbits
	.align	4
.nv.global.init:
	.type		numPrimesFound,@object
	.size		numPrimesFound,($str$1 - numPrimesFound)
numPrimesFound:
        /*0000*/ 	.byte	0x01, 0x00, 0x00, 0x00
	.type		$str$1,@object
	.size		$str$1,($str - $str$1)
$str$1:
        /*0004*/ 	.byte	0x6e, 0x20, 0x3d, 0x20, 0x25, 0x64, 0x0a, 0x00
	.type		$str,@object
	.size		$str,(.L_1 - $str)
$str:
        /*000c*/ 	.byte	0x74, 0x68, 0x72, 0x65, 0x61, 0x64, 0x20, 0x69, 0x64, 0x20, 0x3a, 0x25, 0x64, 0x0a, 0x00
.L_1:


//--------------------- .nv.shared.reserved.0     --------------------------
	.section	.nv.shared.reserved.0,"aw",@nobits
	.weak		__nv_reservedSMEM_offset_0_alias
	.size		__nv_reservedSMEM_offset_0_alias, 0, 64
	.other		__nv_reservedSMEM_offset_0_alias,@"STO_CUDA_RESERVED_SHARED STV_DEFAULT"
__nv_reservedSMEM_offset_0_alias:
	.zero		0
	.zero		64


//--------------------- .nv.constant0._Z13search_kernelPjj --------------------------
	.section	.nv.constant0._Z13search_kernelPjj,"a",@progbits
	.sectionflags	@""
	.align	4
.nv.constant0._Z13search_kernelPjj:
	.zero		908


//--------------------- SYMBOLS --------------------------

	.type		.nv.reservedSmem.offset0,@object
	.size		.nv.reservedSmem.offset0,0x4
	.type		vprintf,@function
